//
// Generated by NVIDIA NVVM Compiler
//
// Compiler Build ID: CL-36424714
// Cuda compilation tools, release 13.0, V13.0.88
// Based on NVVM 20.0.0
//

.version 9.0
.target sm_100
.address_size 64

	// .globl	_Z26first_order_derivative_gpuPfS_jjjf
// _ZZ26first_order_derivative_gpuPfS_jjjfE8inPrev_s has been demoted
// _ZZ26first_order_derivative_gpuPfS_jjjfE8inCurr_s has been demoted
// _ZZ26first_order_derivative_gpuPfS_jjjfE8inNext_s has been demoted

.visible .entry _Z26first_order_derivative_gpuPfS_jjjf(
	.param .u64 .ptr .align 1 _Z26first_order_derivative_gpuPfS_jjjf_param_0,
	.param .u64 .ptr .align 1 _Z26first_order_derivative_gpuPfS_jjjf_param_1,
	.param .u32 _Z26first_order_derivative_gpuPfS_jjjf_param_2,
	.param .u32 _Z26first_order_derivative_gpuPfS_jjjf_param_3,
	.param .u32 _Z26first_order_derivative_gpuPfS_jjjf_param_4,
	.param .f32 _Z26first_order_derivative_gpuPfS_jjjf_param_5
)
{
	.reg .pred 	%p<98>;
	.reg .b32 	%r<68>;
	.reg .b32 	%f<85>;
	.reg .b64 	%rd<25>;
	// demoted variable
	.shared .align 4 .b8 _ZZ26first_order_derivative_gpuPfS_jjjfE8inPrev_s[144];
	// demoted variable
	.shared .align 4 .b8 _ZZ26first_order_derivative_gpuPfS_jjjfE8inCurr_s[144];
	// demoted variable
	.shared .align 4 .b8 _ZZ26first_order_derivative_gpuPfS_jjjfE8inNext_s[144];
	ld.param.u64 	%rd3, [_Z26first_order_derivative_gpuPfS_jjjf_param_0];
	ld.param.u64 	%rd4, [_Z26first_order_derivative_gpuPfS_jjjf_param_1];
	ld.param.u32 	%r20, [_Z26first_order_derivative_gpuPfS_jjjf_param_2];
	ld.param.u32 	%r23, [_Z26first_order_derivative_gpuPfS_jjjf_param_3];
	ld.param.u32 	%r24, [_Z26first_order_derivative_gpuPfS_jjjf_param_4];
	ld.param.f32 	%f10, [_Z26first_order_derivative_gpuPfS_jjjf_param_5];
	cvta.to.global.u64 	%rd1, %rd4;
	cvta.to.global.u64 	%rd2, %rd3;
	mov.u32 	%r25, %ctaid.z;
	shl.b32 	%r2, %r25, 2;
	mov.u32 	%r26, %ctaid.y;
	shl.b32 	%r27, %r26, 2;
	mov.u32 	%r3, %tid.y;
	add.s32 	%r28, %r27, %r3;
	add.s32 	%r5, %r28, -1;
	setp.eq.s32 	%p2, %r28, 0;
	mov.u32 	%r29, %ctaid.x;
	shl.b32 	%r30, %r29, 2;
	mov.u32 	%r6, %tid.x;
	add.s32 	%r7, %r6, -1;
	add.s32 	%r8, %r7, %r30;
	setp.eq.s32 	%p3, %r25, 0;
	add.s32 	%r9, %r2, -1;
	setp.ge.u32 	%p4, %r9, %r24;
	or.pred  	%p5, %p3, %p2;
	or.pred  	%p6, %p5, %p4;
	setp.ge.u32 	%p7, %r5, %r23;
	or.pred  	%p8, %p6, %p7;
	setp.lt.s32 	%p9, %r8, 0;
	or.pred  	%p10, %p9, %p8;
	setp.ge.u32 	%p11, %r8, %r20;
	mov.u32 	%r31, _ZZ26first_order_derivative_gpuPfS_jjjfE8inPrev_s;
	mad.lo.s32 	%r32, %r3, 24, %r31;
	shl.b32 	%r33, %r6, 2;
	add.s32 	%r10, %r32, %r33;
	or.pred  	%p12, %p11, %p10;
	@%p12 bra 	$L__BB0_2;
	mad.lo.s32 	%r35, %r23, %r9, %r5;
	mad.lo.s32 	%r36, %r35, %r20, %r8;
	mul.wide.u32 	%rd5, %r36, 4;
	add.s64 	%rd6, %rd2, %rd5;
	ld.global.f32 	%f11, [%rd6];
	st.shared.f32 	[%r10], %f11;
	bra.uni 	$L__BB0_3;
$L__BB0_2:
	mov.b32 	%r34, 0;
	st.shared.u32 	[%r10], %r34;
$L__BB0_3:
	setp.ge.u32 	%p13, %r8, %r20;
	setp.lt.s32 	%p14, %r8, 0;
	setp.ge.u32 	%p15, %r5, %r23;
	setp.eq.s32 	%p16, %r28, 0;
	setp.ge.u32 	%p17, %r2, %r24;
	or.pred  	%p18, %p17, %p15;
	or.pred  	%p19, %p18, %p16;
	or.pred  	%p20, %p14, %p19;
	mov.u32 	%r37, _ZZ26first_order_derivative_gpuPfS_jjjfE8inCurr_s;
	mad.lo.s32 	%r38, %r3, 24, %r37;
	add.s32 	%r11, %r38, %r33;
	or.pred  	%p21, %p13, %p20;
	@%p21 bra 	$L__BB0_5;
	mad.lo.s32 	%r41, %r23, %r2, %r5;
	mad.lo.s32 	%r42, %r41, %r20, %r8;
	mul.wide.u32 	%rd7, %r42, 4;
	add.s64 	%rd8, %rd2, %rd7;
	ld.global.f32 	%f12, [%rd8];
	st.shared.f32 	[%r11], %f12;
	bra.uni 	$L__BB0_6;
$L__BB0_5:
	mov.b32 	%r40, 0;
	st.shared.u32 	[%r11], %r40;
$L__BB0_6:
	setp.ge.u32 	%p22, %r8, %r20;
	setp.lt.s32 	%p23, %r8, 0;
	setp.ge.u32 	%p24, %r5, %r23;
	setp.eq.s32 	%p25, %r28, 0;
	mov.u32 	%r43, _ZZ26first_order_derivative_gpuPfS_jjjfE8inNext_s;
	mad.lo.s32 	%r44, %r3, 24, %r43;
	add.s32 	%r12, %r44, %r33;
	add.s32 	%r13, %r24, -1;
	add.s32 	%r14, %r23, -1;
	setp.gt.s32 	%p26, %r8, 0;
	add.s32 	%r46, %r20, -1;
	setp.lt.u32 	%p27, %r8, %r46;
	and.pred  	%p1, %p26, %p27;
	add.s32 	%r47, %r3, -1;
	or.b32  	%r15, %r47, %r7;
	add.f32 	%f1, %f10, %f10;
	add.s32 	%r16, %r2, 1;
	setp.ge.u32 	%p28, %r16, %r24;
	or.pred  	%p29, %p28, %p24;
	or.pred  	%p30, %p29, %p25;
	or.pred  	%p31, %p22, %p30;
	mov.f32 	%f81, 0f00000000;
	or.pred  	%p32, %p31, %p23;
	@%p32 bra 	$L__BB0_8;
	mad.lo.s32 	%r48, %r16, %r23, %r5;
	mad.lo.s32 	%r49, %r48, %r20, %r8;
	mul.wide.u32 	%rd9, %r49, 4;
	add.s64 	%rd10, %rd2, %rd9;
	ld.global.f32 	%f81, [%rd10];
$L__BB0_8:
	setp.gt.u32 	%p33, %r15, 3;
	setp.lt.u32 	%p34, %r5, %r14;
	setp.gt.u32 	%p35, %r28, 1;
	setp.ne.s32 	%p36, %r25, 0;
	st.shared.f32 	[%r12], %f81;
	bar.sync 	0;
	setp.lt.u32 	%p37, %r2, %r13;
	and.pred  	%p38, %p36, %p37;
	and.pred  	%p39, %p35, %p38;
	and.pred  	%p40, %p39, %p34;
	and.pred  	%p41, %p40, %p1;
	not.pred 	%p42, %p41;
	or.pred  	%p43, %p42, %p33;
	@%p43 bra 	$L__BB0_10;
	ld.shared.f32 	%f14, [%r11];
	ld.shared.f32 	%f15, [%r11+4];
	fma.rn.f32 	%f16, %f14, 0f00000000, %f15;
	ld.shared.f32 	%f17, [%r11+-4];
	sub.f32 	%f18, %f16, %f17;
	ld.shared.f32 	%f19, [%r11+24];
	add.f32 	%f20, %f18, %f19;
	ld.shared.f32 	%f21, [%r11+-24];
	sub.f32 	%f22, %f20, %f21;
	ld.shared.f32 	%f23, [%r12];
	add.f32 	%f24, %f22, %f23;
	ld.shared.f32 	%f25, [%r10];
	sub.f32 	%f26, %f24, %f25;
	div.rn.f32 	%f27, %f26, %f1;
	mad.lo.s32 	%r51, %r2, %r23, %r5;
	mad.lo.s32 	%r52, %r51, %r20, %r8;
	mul.wide.u32 	%rd11, %r52, 4;
	add.s64 	%rd12, %rd1, %rd11;
	st.global.f32 	[%rd12], %f27;
$L__BB0_10:
	setp.ge.u32 	%p44, %r8, %r20;
	setp.lt.s32 	%p45, %r8, 0;
	setp.ge.u32 	%p46, %r5, %r23;
	setp.eq.s32 	%p47, %r28, 0;
	bar.sync 	0;
	ld.shared.f32 	%f29, [%r11];
	st.shared.f32 	[%r10], %f29;
	ld.shared.f32 	%f30, [%r12];
	st.shared.f32 	[%r11], %f30;
	add.s32 	%r17, %r2, 2;
	setp.ge.u32 	%p48, %r17, %r24;
	or.pred  	%p49, %p48, %p46;
	or.pred  	%p50, %p49, %p47;
	or.pred  	%p51, %p44, %p50;
	mov.f32 	%f82, 0f00000000;
	or.pred  	%p52, %p51, %p45;
	@%p52 bra 	$L__BB0_12;
	mad.lo.s32 	%r53, %r17, %r23, %r5;
	mad.lo.s32 	%r54, %r53, %r20, %r8;
	mul.wide.u32 	%rd13, %r54, 4;
	add.s64 	%rd14, %rd2, %rd13;
	ld.global.f32 	%f82, [%rd14];
$L__BB0_12:
	setp.gt.u32 	%p53, %r15, 3;
	setp.lt.u32 	%p54, %r5, %r14;
	setp.gt.u32 	%p55, %r28, 1;
	st.shared.f32 	[%r12], %f82;
	bar.sync 	0;
	setp.lt.u32 	%p56, %r16, %r13;
	and.pred  	%p57, %p56, %p54;
	and.pred  	%p58, %p57, %p55;
	and.pred  	%p59, %p58, %p1;
	not.pred 	%p60, %p59;
	or.pred  	%p61, %p60, %p53;
	@%p61 bra 	$L__BB0_14;
	ld.shared.f32 	%f31, [%r11];
	ld.shared.f32 	%f32, [%r11+4];
	fma.rn.f32 	%f33, %f31, 0f00000000, %f32;
	ld.shared.f32 	%f34, [%r11+-4];
	sub.f32 	%f35, %f33, %f34;
	ld.shared.f32 	%f36, [%r11+24];
	add.f32 	%f37, %f35, %f36;
	ld.shared.f32 	%f38, [%r11+-24];
	sub.f32 	%f39, %f37, %f38;
	ld.shared.f32 	%f40, [%r12];
	add.f32 	%f41, %f39, %f40;
	ld.shared.f32 	%f42, [%r10];
	sub.f32 	%f43, %f41, %f42;
	div.rn.f32 	%f44, %f43, %f1;
	mad.lo.s32 	%r56, %r16, %r23, %r5;
	mad.lo.s32 	%r57, %r56, %r20, %r8;
	mul.wide.u32 	%rd15, %r57, 4;
	add.s64 	%rd16, %rd1, %rd15;
	st.global.f32 	[%rd16], %f44;
$L__BB0_14:
	setp.ge.u32 	%p62, %r8, %r20;
	setp.lt.s32 	%p63, %r8, 0;
	setp.ge.u32 	%p64, %r5, %r23;
	setp.eq.s32 	%p65, %r28, 0;
	bar.sync 	0;
	ld.shared.f32 	%f46, [%r11];
	st.shared.f32 	[%r10], %f46;
	ld.shared.f32 	%f47, [%r12];
	st.shared.f32 	[%r11], %f47;
	add.s32 	%r18, %r2, 3;
	setp.ge.u32 	%p66, %r18, %r24;
	or.pred  	%p67, %p66, %p64;
	or.pred  	%p68, %p67, %p65;
	or.pred  	%p69, %p62, %p68;
	mov.f32 	%f83, 0f00000000;
	or.pred  	%p70, %p69, %p63;
	@%p70 bra 	$L__BB0_16;
	mad.lo.s32 	%r58, %r18, %r23, %r5;
	mad.lo.s32 	%r59, %r58, %r20, %r8;
	mul.wide.u32 	%rd17, %r59, 4;
	add.s64 	%rd18, %rd2, %rd17;
	ld.global.f32 	%f83, [%rd18];
$L__BB0_16:
	setp.gt.u32 	%p71, %r15, 3;
	setp.lt.u32 	%p72, %r5, %r14;
	setp.gt.u32 	%p73, %r28, 1;
	st.shared.f32 	[%r12], %f83;
	bar.sync 	0;
	setp.lt.u32 	%p74, %r17, %r13;
	and.pred  	%p75, %p74, %p72;
	and.pred  	%p76, %p75, %p73;
	and.pred  	%p77, %p76, %p1;
	not.pred 	%p78, %p77;
	or.pred  	%p79, %p78, %p71;
	@%p79 bra 	$L__BB0_18;
	ld.shared.f32 	%f48, [%r11];
	ld.shared.f32 	%f49, [%r11+4];
	fma.rn.f32 	%f50, %f48, 0f00000000, %f49;
	ld.shared.f32 	%f51, [%r11+-4];
	sub.f32 	%f52, %f50, %f51;
	ld.shared.f32 	%f53, [%r11+24];
	add.f32 	%f54, %f52, %f53;
	ld.shared.f32 	%f55, [%r11+-24];
	sub.f32 	%f56, %f54, %f55;
	ld.shared.f32 	%f57, [%r12];
	add.f32 	%f58, %f56, %f57;
	ld.shared.f32 	%f59, [%r10];
	sub.f32 	%f60, %f58, %f59;
	div.rn.f32 	%f61, %f60, %f1;
	mad.lo.s32 	%r61, %r17, %r23, %r5;
	mad.lo.s32 	%r62, %r61, %r20, %r8;
	mul.wide.u32 	%rd19, %r62, 4;
	add.s64 	%rd20, %rd1, %rd19;
	st.global.f32 	[%rd20], %f61;
$L__BB0_18:
	setp.ge.u32 	%p80, %r8, %r20;
	setp.lt.s32 	%p81, %r8, 0;
	setp.ge.u32 	%p82, %r5, %r23;
	setp.eq.s32 	%p83, %r28, 0;
	bar.sync 	0;
	ld.shared.f32 	%f63, [%r11];
	st.shared.f32 	[%r10], %f63;
	ld.shared.f32 	%f64, [%r12];
	st.shared.f32 	[%r11], %f64;
	add.s32 	%r19, %r2, 4;
	setp.ge.u32 	%p84, %r19, %r24;
	or.pred  	%p85, %p84, %p82;
	or.pred  	%p86, %p85, %p83;
	or.pred  	%p87, %p80, %p86;
	mov.f32 	%f84, 0f00000000;
	or.pred  	%p88, %p87, %p81;
	@%p88 bra 	$L__BB0_20;
	mad.lo.s32 	%r63, %r19, %r23, %r5;
	mad.lo.s32 	%r64, %r63, %r20, %r8;
	mul.wide.u32 	%rd21, %r64, 4;
	add.s64 	%rd22, %rd2, %rd21;
	ld.global.f32 	%f84, [%rd22];
$L__BB0_20:
	setp.gt.u32 	%p89, %r15, 3;
	setp.lt.u32 	%p90, %r5, %r14;
	setp.gt.u32 	%p91, %r28, 1;
	st.shared.f32 	[%r12], %f84;
	bar.sync 	0;
	setp.lt.u32 	%p92, %r18, %r13;
	and.pred  	%p93, %p92, %p90;
	and.pred  	%p94, %p93, %p91;
	and.pred  	%p95, %p94, %p1;
	not.pred 	%p96, %p95;
	or.pred  	%p97, %p96, %p89;
	@%p97 bra 	$L__BB0_22;
	ld.shared.f32 	%f65, [%r11];
	ld.shared.f32 	%f66, [%r11+4];
	fma.rn.f32 	%f67, %f65, 0f00000000, %f66;
	ld.shared.f32 	%f68, [%r11+-4];
	sub.f32 	%f69, %f67, %f68;
	ld.shared.f32 	%f70, [%r11+24];
	add.f32 	%f71, %f69, %f70;
	ld.shared.f32 	%f72, [%r11+-24];
	sub.f32 	%f73, %f71, %f72;
	ld.shared.f32 	%f74, [%r12];
	add.f32 	%f75, %f73, %f74;
	ld.shared.f32 	%f76, [%r10];
	sub.f32 	%f77, %f75, %f76;
	div.rn.f32 	%f78, %f77, %f1;
	mad.lo.s32 	%r66, %r18, %r23, %r5;
	mad.lo.s32 	%r67, %r66, %r20, %r8;
	mul.wide.u32 	%rd23, %r67, 4;
	add.s64 	%rd24, %rd1, %rd23;
	st.global.f32 	[%rd24], %f78;
$L__BB0_22:
	bar.sync 	0;
	ld.shared.f32 	%f79, [%r11];
	st.shared.f32 	[%r10], %f79;
	ld.shared.f32 	%f80, [%r12];
	st.shared.f32 	[%r11], %f80;
	ret;

}


// ===== COMPILED SASS (sm_100) =====

	.target	sm_100

	.elftype	@"ET_EXEC"


//--------------------- .note.nv.tkinfo           --------------------------
	.section	.note.nv.tkinfo,"",@"SHT_NOTE"
	.sectionflags	@"SHF_NOTE_NV_TKINFO"
	.tkinfo
        /*0018*/ 	.word	0x00000002
        /*0030*/ 	.string	""
        /*0030*/ 	.string	"ptxas"
        /*0030*/ 	.string	"Cuda compilation tools, release 13.0, V13.0.88"
        /*0030*/ 	.string	"Build cuda_13.0.r13.0/compiler.36424714_0"
        /*0030*/ 	.string	"-arch sm_100 -m 64 "



//--------------------- .note.nv.cuinfo           --------------------------
	.section	.note.nv.cuinfo,"",@"SHT_NOTE"
	.sectionflags	@"SHF_NOTE_NV_CUINFO"
        /*0018*/ 	.short	0x0002
        /*001a*/ 	.short	0x0064
        /*001c*/ 	.short	0x0082
	.zero		2


//--------------------- .nv.info                  --------------------------
	.section	.nv.info,"",@"SHT_CUDA_INFO"
	.align	4


	//----- nvinfo : EIATTR_REGCOUNT
	.align		4
        /*0000*/ 	.byte	0x04, 0x2f
        /*0002*/ 	.short	(.L_1 - .L_0)
	.align		4
.L_0:
        /*0004*/ 	.word	index@(_Z26first_order_derivative_gpuPfS_jjjf)
        /*0008*/ 	.word	0x0000001b


	//----- nvinfo : EIATTR_FRAME_SIZE
	.align		4
.L_1:
        /*000c*/ 	.byte	0x04, 0x11
        /*000e*/ 	.short	(.L_3 - .L_2)
	.align		4
.L_2:
        /*0010*/ 	.word	index@($__internal_0_$__cuda_sm3x_div_rn_noftz_f32_slowpath)
        /*0014*/ 	.word	0x00000000


	//----- nvinfo : EIATTR_FRAME_SIZE
	.align		4
.L_3:
        /*0018*/ 	.byte	0x04, 0x11
        /*001a*/ 	.short	(.L_5 - .L_4)
	.align		4
.L_4:
        /*001c*/ 	.word	index@(_Z26first_order_derivative_gpuPfS_jjjf)
        /*0020*/ 	.word	0x00000000


	//----- nvinfo : EIATTR_MIN_STACK_SIZE
	.align		4
.L_5:
        /*0024*/ 	.byte	0x04, 0x12
        /*0026*/ 	.short	(.L_7 - .L_6)
	.align		4
.L_6:
        /*0028*/ 	.word	index@(_Z26first_order_derivative_gpuPfS_jjjf)
        /*002c*/ 	.word	0x00000000
.L_7:


//--------------------- .nv.compat                --------------------------
	.section	.nv.compat,"",@"SHT_CUDA_COMPAT_INFO"
	.align	4
        /*0000*/ 	.byte	0x02, 0x09, 0x00, 0x00, 0x02, 0x02, 0x01, 0x00, 0x02, 0x05, 0x05, 0x00, 0x03, 0x07, 0x01, 0x01
        /*0010*/ 	.byte	0x02, 0x03, 0x00, 0x00, 0x02, 0x06, 0x01, 0x00, 0x04, 0x0b, 0x08, 0x00, 0x01, 0x00, 0x00, 0x00
        /*0020*/ 	.byte	0x00, 0x00, 0x00, 0x00


//--------------------- .nv.info._Z26first_order_derivative_gpuPfS_jjjf --------------------------
	.section	.nv.info._Z26first_order_derivative_gpuPfS_jjjf,"",@"SHT_CUDA_INFO"
	.sectionflags	@""
	.align	4


	//----- nvinfo : EIATTR_CUDA_API_VERSION
	.align		4
        /*0000*/ 	.byte	0x04, 0x37
        /*0002*/ 	.short	(.L_9 - .L_8)
.L_8:
        /*0004*/ 	.word	0x00000082


	//----- nvinfo : EIATTR_KPARAM_INFO
	.align		4
.L_9:
        /*0008*/ 	.byte	0x04, 0x17
        /*000a*/ 	.short	(.L_11 - .L_10)
.L_10:
        /*000c*/ 	.word	0x00000000
        /*0010*/ 	.short	0x0005
        /*0012*/ 	.short	0x001c
        /*0014*/ 	.byte	0x00, 0xf0, 0x11, 0x00


	//----- nvinfo : EIATTR_KPARAM_INFO
	.align		4
.L_11:
        /*0018*/ 	.byte	0x04, 0x17
        /*001a*/ 	.short	(.L_13 - .L_12)
.L_12:
        /*001c*/ 	.word	0x00000000
        /*0020*/ 	.short	0x0004
        /*0022*/ 	.short	0x0018
        /*0024*/ 	.byte	0x00, 0xf0, 0x11, 0x00


	//----- nvinfo : EIATTR_KPARAM_INFO
	.align		4
.L_13:
        /*0028*/ 	.byte	0x04, 0x17
        /*002a*/ 	.short	(.L_15 - .L_14)
.L_14:
        /*002c*/ 	.word	0x00000000
        /*0030*/ 	.short	0x0003
        /*0032*/ 	.short	0x0014
        /*0034*/ 	.byte	0x00, 0xf0, 0x11, 0x00


	//----- nvinfo : EIATTR_KPARAM_INFO
	.align		4
.L_15:
        /*0038*/ 	.byte	0x04, 0x17
        /*003a*/ 	.short	(.L_17 - .L_16)
.L_16:
        /*003c*/ 	.word	0x00000000
        /*0040*/ 	.short	0x0002
        /*0042*/ 	.short	0x0010
        /*0044*/ 	.byte	0x00, 0xf0, 0x11, 0x00


	//----- nvinfo : EIATTR_KPARAM_INFO
	.align		4
.L_17:
        /*0048*/ 	.byte	0x04, 0x17
        /*004a*/ 	.short	(.L_19 - .L_18)
.L_18:
        /*004c*/ 	.word	0x00000000
        /*0050*/ 	.short	0x0001
        /*0052*/ 	.short	0x0008
        /*0054*/ 	.byte	0x00, 0xf5, 0x21, 0x00


	//----- nvinfo : EIATTR_KPARAM_INFO
	.align		4
.L_19:
        /*0058*/ 	.byte	0x04, 0x17
        /*005a*/ 	.short	(.L_21 - .L_20)
.L_20:
        /*005c*/ 	.word	0x00000000
        /*0060*/ 	.short	0x0000
        /*0062*/ 	.short	0x0000
        /*0064*/ 	.byte	0x00, 0xf5, 0x21, 0x00


	//----- nvinfo : EIATTR_SPARSE_MMA_MASK
	.align		4
.L_21:
        /*0068*/ 	.byte	0x03, 0x50
        /*006a*/ 	.short	0x0000


	//----- nvinfo : EIATTR_MAXREG_COUNT
	.align		4
        /*006c*/ 	.byte	0x03, 0x1b
        /*006e*/ 	.short	0x00ff


	//----- nvinfo : EIATTR_NUM_BARRIERS
	.align		4
        /*0070*/ 	.byte	0x02, 0x4c
        /*0072*/ 	.byte	0x01
	.zero		1


	//----- nvinfo : EIATTR_MERCURY_ISA_VERSION
	.align		4
        /*0074*/ 	.byte	0x03, 0x5f
        /*0076*/ 	.short	0x0101


	//----- nvinfo : EIATTR_VRC_CTA_INIT_COUNT
	.align		4
        /*0078*/ 	.byte	0x02, 0x4a
	.zero		1
	.zero		1


	//----- nvinfo : EIATTR_EXIT_INSTR_OFFSETS
	.align		4
        /*007c*/ 	.byte	0x04, 0x1c
        /*007e*/ 	.short	(.L_23 - .L_22)


	//   ....[0]....
.L_22:
        /*0080*/ 	.word	0x00001390


	//----- nvinfo : EIATTR_CRS_STACK_SIZE
	.align		4
.L_23:
        /*0084*/ 	.byte	0x04, 0x1e
        /*0086*/ 	.short	(.L_25 - .L_24)
.L_24:
        /*0088*/ 	.word	0x00000000


	//----- nvinfo : EIATTR_CBANK_PARAM_SIZE
	.align		4
.L_25:
        /*008c*/ 	.byte	0x03, 0x19
        /*008e*/ 	.short	0x0020


	//----- nvinfo : EIATTR_PARAM_CBANK
	.align		4
        /*0090*/ 	.byte	0x04, 0x0a
        /*0092*/ 	.short	(.L_27 - .L_26)
	.align		4
.L_26:
        /*0094*/ 	.word	index@(.nv.constant0._Z26first_order_derivative_gpuPfS_jjjf)
        /*0098*/ 	.short	0x0380
        /*009a*/ 	.short	0x0020


	//----- nvinfo : EIATTR_SW_WAR
	.align		4
.L_27:
        /*009c*/ 	.byte	0x04, 0x36
        /*009e*/ 	.short	(.L_29 - .L_28)
.L_28:
        /*00a0*/ 	.word	0x00000008
.L_29:


//--------------------- .nv.callgraph             --------------------------
	.section	.nv.callgraph,"",@"SHT_CUDA_CALLGRAPH"
	.align	4
	.sectionentsize	8
	.align		4
        /*0000*/ 	.word	0x00000000
	.align		4
        /*0004*/ 	.word	0xffffffff
	.align		4
        /*0008*/ 	.word	0x00000000
	.align		4
        /*000c*/ 	.word	0xfffffffe
	.align		4
        /*0010*/ 	.word	0x00000000
	.align		4
        /*0014*/ 	.word	0xfffffffd
	.align		4
        /*0018*/ 	.word	0x00000000
	.align		4
        /*001c*/ 	.word	0xfffffffc


//--------------------- .text._Z26first_order_derivative_gpuPfS_jjjf --------------------------
	.section	.text._Z26first_order_derivative_gpuPfS_jjjf,"ax",@progbits
	.align	128
        .global         _Z26first_order_derivative_gpuPfS_jjjf
        .type           _Z26first_order_derivative_gpuPfS_jjjf,@function
        .size           _Z26first_order_derivative_gpuPfS_jjjf,(.L_x_28 - _Z26first_order_derivative_gpuPfS_jjjf)
        .other          _Z26first_order_derivative_gpuPfS_jjjf,@"STO_CUDA_ENTRY STV_DEFAULT"
_Z26first_order_derivative_gpuPfS_jjjf:
.text._Z26first_order_derivative_gpuPfS_jjjf:
[----:B------:R-:W-:Y:S01]  /*0000*/  LDC R1, c[0x0][0x37c] ;  /* 0x0000df00ff017b82 */ /* 0x000fe20000000800 */
[----:B------:R-:W0:Y:S07]  /*0010*/  S2R R10, SR_TID.Y ;  /* 0x00000000000a7919 */ /* 0x000e2e0000002200 */
[----:B------:R-:W1:Y:S01]  /*0020*/  S2UR UR7, SR_CTAID.Z ;  /* 0x00000000000779c3 */ /* 0x000e620000002700 */
[----:B------:R-:W2:Y:S01]  /*0030*/  LDCU.64 UR8, c[0x0][0x390] ;  /* 0x00007200ff0877ac */ /* 0x000ea20008000a00 */
[----:B------:R-:W0:Y:S01]  /*0040*/  S2R R3, SR_CTAID.Y ;  /* 0x0000000000037919 */ /* 0x000e220000002600 */
[----:B------:R-:W3:Y:S05]  /*0050*/  S2R R11, SR_TID.X ;  /* 0x00000000000b7919 */ /* 0x000eea0000002100 */
[----:B------:R-:W4:Y:S01]  /*0060*/  LDC R13, c[0x0][0x398] ;  /* 0x0000e600ff0d7b82 */ /* 0x000f220000000800 */
[----:B------:R-:W5:Y:S01]  /*0070*/  S2R R5, SR_CTAID.X ;  /* 0x0000000000057919 */ /* 0x000f620000002500 */
[----:B--2---:R-:W-:Y:S01]  /*0080*/  MOV R0, UR8 ;  /* 0x0000000800007c02 */ /* 0x004fe20008000f00 */
[----:B-1----:R-:W-:-:S04]  /*0090*/  USHF.L.U32 UR4, UR7, 0x2, URZ ;  /* 0x0000000207047899 */ /* 0x002fc800080006ff */
[----:B------:R-:W-:Y:S02]  /*00a0*/  UIADD3 UR5, UPT, UPT, UR4, -0x1, URZ ;  /* 0xffffffff04057890 */ /* 0x000fe4000fffe0ff */
[----:B------:R-:W-:Y:S01]  /*00b0*/  UIADD3 UR6, UPT, UPT, UR4, 0x1, URZ ;  /* 0x0000000104067890 */ /* 0x000fe2000fffe0ff */
[----:B0-----:R-:W-:Y:S02]  /*00c0*/  IMAD R4, R3, 0x4, R10 ;  /* 0x0000000403047824 */ /* 0x001fe400078e020a */
[----:B------:R-:W-:Y:S01]  /*00d0*/  IMAD.U32 R3, RZ, RZ, UR9 ;  /* 0x00000009ff037e24 */ /* 0x000fe2000f8e00ff */
[----:B------:R-:W0:Y:S01]  /*00e0*/  LDCU.64 UR8, c[0x0][0x358] ;  /* 0x00006b00ff0877ac */ /* 0x000e220008000a00 */
[----:B---3--:R-:W-:Y:S01]  /*00f0*/  VIADD R12, R11, 0xffffffff ;  /* 0xffffffff0b0c7836 */ /* 0x008fe20000000000 */
[C---:B------:R-:W-:Y:S02]  /*0100*/  ISETP.NE.AND P0, PT, R4.reuse, RZ, PT ;  /* 0x000000ff0400720c */ /* 0x040fe40003f05270 */
[----:B------:R-:W-:Y:S01]  /*0110*/  IADD3 R2, PT, PT, R4, -0x1, RZ ;  /* 0xffffffff04027810 */ /* 0x000fe20007ffe0ff */
[----:B-----5:R-:W-:Y:S01]  /*0120*/  IMAD R5, R5, 0x4, R12 ;  /* 0x0000000405057824 */ /* 0x020fe200078e020c */
[----:B------:R-:W-:-:S02]  /*0130*/  ISETP.EQ.OR P0, PT, RZ, UR7, !P0 ;  /* 0x00000007ff007c0c */ /* 0x000fc4000c702670 */
[----:B------:R-:W-:Y:S02]  /*0140*/  ISETP.GE.U32.AND P2, PT, R2, R3, PT ;  /* 0x000000030200720c */ /* 0x000fe40003f46070 */
[----:B----4-:R-:W-:-:S04]  /*0150*/  ISETP.LE.U32.OR P0, PT, R13, UR5, P0 ;  /* 0x000000050d007c0c */ /* 0x010fc80008703470 */
[----:B------:R-:W-:Y:S02]  /*0160*/  ISETP.GE.U32.OR P1, PT, R2, R3, P0 ;  /* 0x000000030200720c */ /* 0x000fe40000726470 */
[----:B------:R-:W-:Y:S02]  /*0170*/  ISETP.LE.U32.OR P0, PT, R13, UR4, P2 ;  /* 0x000000040d007c0c */ /* 0x000fe40009703470 */
[C---:B------:R-:W-:Y:S02]  /*0180*/  ISETP.LT.OR P1, PT, R5.reuse, RZ, P1 ;  /* 0x000000ff0500720c */ /* 0x040fe40000f21670 */
[----:B------:R-:W-:Y:S02]  /*0190*/  ISETP.EQ.OR P0, PT, R4, RZ, P0 ;  /* 0x000000ff0400720c */ /* 0x000fe40000702670 */
[C---:B------:R-:W-:Y:S02]  /*01a0*/  ISETP.GE.U32.OR P1, PT, R5.reuse, R0, P1 ;  /* 0x000000000500720c */ /* 0x040fe40000f26470 */
[----:B------:R-:W-:-:S02]  /*01b0*/  ISETP.LT.OR P0, PT, R5, RZ, P0 ;  /* 0x000000ff0500720c */ /* 0x000fc40000701670 */
[----:B------:R-:W-:Y:S02]  /*01c0*/  ISETP.LE.U32.OR P2, PT, R13, UR6, P2 ;  /* 0x000000060d007c0c */ /* 0x000fe40009743470 */
[----:B------:R-:W-:Y:S02]  /*01d0*/  ISETP.GE.U32.OR P0, PT, R5, R0, P0 ;  /* 0x000000000500720c */ /* 0x000fe40000706470 */
[----:B------:R-:W-:-:S04]  /*01e0*/  ISETP.EQ.OR P2, PT, R4, RZ, P2 ;  /* 0x000000ff0400720c */ /* 0x000fc80001742670 */
[-C--:B------:R-:W-:Y:S01]  /*01f0*/  ISETP.GE.U32.OR P2, PT, R5, R0.reuse, P2 ;  /* 0x000000000500720c */ /* 0x080fe20001746470 */
[----:B------:R-:W1:Y:S01]  /*0200*/  @!P1 LDC.64 R14, c[0x0][0x380] ;  /* 0x0000e000ff0e9b82 */ /* 0x000e620000000a00 */
[--C-:B------:R-:W-:Y:S02]  /*0210*/  @!P1 IMAD R16, R3, UR5, R2.reuse ;  /* 0x0000000503109c24 */ /* 0x100fe4000f8e0202 */
[----:B------:R-:W-:Y:S02]  /*0220*/  ISETP.LT.OR P2, PT, R5, RZ, P2 ;  /* 0x000000ff0500720c */ /* 0x000fe40001741670 */
[----:B------:R-:W-:Y:S02]  /*0230*/  @!P1 IMAD R17, R16, R0, R5 ;  /* 0x0000000010119224 */ /* 0x000fe400078e0205 */
[C-C-:B------:R-:W-:Y:S01]  /*0240*/  @!P0 IMAD R16, R3.reuse, UR4, R2.reuse ;  /* 0x0000000403108c24 */ /* 0x140fe2000f8e0202 */
[----:B------:R-:W2:Y:S08]  /*0250*/  @!P0 LDC.64 R8, c[0x0][0x380] ;  /* 0x0000e000ff088b82 */ /* 0x000eb00000000a00 */
[----:B------:R-:W3:Y:S01]  /*0260*/  @!P2 LDC.64 R6, c[0x0][0x380] ;  /* 0x0000e000ff06ab82 */ /* 0x000ee20000000a00 */
[----:B------:R-:W-:-:S04]  /*0270*/  @!P2 IMAD R18, R3, UR6, R2 ;  /* 0x000000060312ac24 */ /* 0x000fc8000f8e0202 */
[----:B------:R-:W-:Y:S02]  /*0280*/  @!P2 IMAD R19, R18, R0, R5 ;  /* 0x000000001213a224 */ /* 0x000fe400078e0205 */
[----:B-1----:R-:W-:-:S04]  /*0290*/  @!P1 IMAD.WIDE.U32 R14, R17, 0x4, R14 ;  /* 0x00000004110e9825 */ /* 0x002fc800078e000e */
[----:B------:R-:W-:Y:S02]  /*02a0*/  @!P0 IMAD R17, R16, R0, R5 ;  /* 0x0000000010118224 */ /* 0x000fe400078e0205 */
[----:B0-----:R-:W4:Y:S02]  /*02b0*/  @!P1 LDG.E R15, desc[UR8][R14.64] ;  /* 0x000000080e0f9981 */ /* 0x001f24000c1e1900 */
[----:B--2---:R-:W-:-:S05]  /*02c0*/  @!P0 IMAD.WIDE.U32 R8, R17, 0x4, R8 ;  /* 0x0000000411088825 */ /* 0x004fca00078e0008 */
[----:B------:R0:W2:Y:S01]  /*02d0*/  @!P0 LDG.E R18, desc[UR8][R8.64] ;  /* 0x0000000808128981 */ /* 0x0000a2000c1e1900 */
[----:B------:R-:W-:Y:S02]  /*02e0*/  IMAD.MOV.U32 R16, RZ, RZ, RZ ;  /* 0x000000ffff107224 */ /* 0x000fe400078e00ff */
[----:B---3--:R-:W-:-:S05]  /*02f0*/  @!P2 IMAD.WIDE.U32 R6, R19, 0x4, R6 ;  /* 0x000000041306a825 */ /* 0x008fca00078e0006 */
[----:B------:R1:W3:Y:S01]  /*0300*/  @!P2 LDG.E R16, desc[UR8][R6.64] ;  /* 0x000000080610a981 */ /* 0x0002e2000c1e1900 */
[----:B------:R-:W5:Y:S01]  /*0310*/  S2R R22, SR_CgaCtaId ;  /* 0x0000000000167919 */ /* 0x000f620000008800 */
[----:B------:R-:W-:-:S05]  /*0320*/  MOV R17, 0x400 ;  /* 0x0000040000117802 */ /* 0x000fca0000000f00 */
[C---:B------:R-:W-:Y:S01]  /*0330*/  VIADD R20, R17.reuse, 0x90 ;  /* 0x0000009011147836 */ /* 0x040fe20000000000 */
[----:B------:R-:W-:Y:S02]  /*0340*/  IADD3 R21, PT, PT, R17, 0x120, RZ ;  /* 0x0000012011157810 */ /* 0x000fe40007ffe0ff */
[----:B0-----:R-:W-:Y:S01]  /*0350*/  IADD3 R8, PT, PT, R13, -0x1, RZ ;  /* 0xffffffff0d087810 */ /* 0x001fe20007ffe0ff */
[----:B------:R-:W-:-:S03]  /*0360*/  VIADD R24, R0, 0xffffffff ;  /* 0xffffffff00187836 */ /* 0x000fc60000000000 */
[----:B------:R-:W-:Y:S02]  /*0370*/  ISETP.LE.U32.AND P3, PT, R8, UR4, PT ;  /* 0x0000000408007c0c */ /* 0x000fe4000bf63070 */
[C---:B-----5:R-:W-:Y:S02]  /*0380*/  LEA R19, R22.reuse, R17, 0x18 ;  /* 0x0000001116137211 */ /* 0x060fe400078ec0ff */
[----:B------:R-:W-:-:S03]  /*0390*/  LEA R17, R22, R20, 0x18 ;  /* 0x0000001416117211 */ /* 0x000fc600078ec0ff */
[----:B------:R-:W-:Y:S01]  /*03a0*/  IMAD R14, R10, 0x18, R19 ;  /* 0x000000180a0e7824 */ /* 0x000fe200078e0213 */
[----:B------:R-:W-:-:S03]  /*03b0*/  LEA R21, R22, R21, 0x18 ;  /* 0x0000001516157211 */ /* 0x000fc600078ec0ff */
[----:B-1----:R-:W-:Y:S02]  /*03c0*/  IMAD R6, R11, 0x4, R14 ;  /* 0x000000040b067824 */ /* 0x002fe400078e020e */
[C---:B------:R-:W-:Y:S01]  /*03d0*/  IMAD R20, R10.reuse, 0x18, R17 ;  /* 0x000000180a147824 */ /* 0x040fe200078e0211 */
[----:B------:R-:W-:Y:S01]  /*03e0*/  ISETP.GE.U32.AND P2, PT, R5, R24, PT ;  /* 0x000000180500720c */ /* 0x000fe20003f46070 */
[C---:B------:R-:W-:Y:S01]  /*03f0*/  IMAD R22, R10.reuse, 0x18, R21 ;  /* 0x000000180a167824 */ /* 0x040fe200078e0215 */
[----:B------:R-:W0:Y:S01]  /*0400*/  LDC R14, c[0x0][0x39c] ;  /* 0x0000e700ff0e7b82 */ /* 0x000e220000000800 */
[C---:B------:R-:W-:Y:S02]  /*0410*/  IMAD R7, R11.reuse, 0x4, R20 ;  /* 0x000000040b077824 */ /* 0x040fe400078e0214 */
[----:B------:R-:W-:Y:S01]  /*0420*/  IMAD R9, R11, 0x4, R22 ;  /* 0x000000040b097824 */ /* 0x000fe200078e0216 */
[----:B------:R-:W-:Y:S01]  /*0430*/  IADD3 R11, PT, PT, R3, -0x1, RZ ;  /* 0xffffffff030b7810 */ /* 0x000fe20007ffe0ff */
[----:B------:R-:W-:-:S05]  /*0440*/  VIADD R13, R10, 0xffffffff ;  /* 0xffffffff0a0d7836 */ /* 0x000fca0000000000 */
[----:B------:R-:W-:Y:S01]  /*0450*/  LOP3.LUT R10, R13, R12, RZ, 0xfc, !PT ;  /* 0x0000000c0d0a7212 */ /* 0x000fe200078efcff */
[----:B------:R-:W-:Y:S01]  /*0460*/  BSSY.RECONVERGENT B0, `(.L_x_0) ;  /* 0x0000031000007945 */ /* 0x000fe20003800200 */
[----:B0-----:R-:W-:Y:S01]  /*0470*/  FADD R13, R14, R14 ;  /* 0x0000000e0e0d7221 */ /* 0x001fe20000000000 */
[----:B----4-:R0:W-:Y:S04]  /*0480*/  @!P1 STS [R6], R15 ;  /* 0x0000000f06009388 */ /* 0x0101e80000000800 */
[----:B------:R0:W-:Y:S01]  /*0490*/  @P1 STS [R6], RZ ;  /* 0x000000ff06001388 */ /* 0x0001e20000000800 */
[----:B------:R-:W-:-:S04]  /*04a0*/  ISETP.NE.AND P1, PT, RZ, UR7, !P3 ;  /* 0x00000007ff007c0c */ /* 0x000fc8000df25270 */
[----:B------:R-:W-:Y:S01]  /*04b0*/  ISETP.GT.U32.AND P1, PT, R4, 0x1, P1 ;  /* 0x000000010400780c */ /* 0x000fe20000f24070 */
[----:B--2---:R0:W-:Y:S03]  /*04c0*/  @!P0 STS [R7], R18 ;  /* 0x0000001207008388 */ /* 0x0041e60000000800 */
[----:B------:R-:W-:Y:S01]  /*04d0*/  ISETP.LT.U32.AND P1, PT, R2, R11, P1 ;  /* 0x0000000b0200720c */ /* 0x000fe20000f21070 */
[----:B------:R0:W-:Y:S01]  /*04e0*/  @P0 STS [R7], RZ ;  /* 0x000000ff07000388 */ /* 0x0001e20000000800 */
[----:B------:R-:W-:-:S04]  /*04f0*/  ISETP.GT.AND P0, PT, R5, RZ, !P2 ;  /* 0x000000ff0500720c */ /* 0x000fc80005704270 */
[----:B------:R-:W-:-:S04]  /*0500*/  PLOP3.LUT P1, PT, P1, P0, PT, 0x80, 0x8 ;  /* 0x000000000008781c */ /* 0x000fc80000f21070 */
[----:B------:R-:W-:Y:S01]  /*0510*/  ISETP.GT.U32.OR P1, PT, R10, 0x3, !P1 ;  /* 0x000000030a00780c */ /* 0x000fe20004f24470 */
[----:B---3--:R0:W-:Y:S01]  /*0520*/  STS [R9], R16 ;  /* 0x0000001009007388 */ /* 0x0081e20000000800 */
[----:B------:R-:W-:Y:S11]  /*0530*/  BAR.SYNC.DEFER_BLOCKING 0x0 ;  /* 0x0000000000007b1d */ /* 0x000ff60000010000 */
[----:B0-----:R-:W-:Y:S05]  /*0540*/  @P1 BRA `(.L_x_1) ;  /* 0x0000000000881947 */ /* 0x001fea0003800000 */
[----:B------:R-:W-:Y:S01]  /*0550*/  LDS R3, [R7] ;  /* 0x0000000007037984 */ /* 0x000fe20000000800 */
[----:B------:R-:W0:Y:S01]  /*0560*/  MUFU.RCP R12, R13 ;  /* 0x0000000d000c7308 */ /* 0x000e220000001000 */
[----:B------:R-:W-:Y:S02]  /*0570*/  BSSY.RECONVERGENT B1, `(.L_x_2) ;  /* 0x0000017000017945 */ /* 0x000fe40003800200 */
[----:B------:R-:W1:Y:S04]  /*0580*/  LDS R0, [R7+0x4] ;  /* 0x0000040007007984 */ /* 0x000e680000000800 */
[----:B------:R-:W2:Y:S04]  /*0590*/  LDS R15, [R7+-0x4] ;  /* 0xfffffc00070f7984 */ /* 0x000ea80000000800 */
[----:B------:R-:W3:Y:S04]  /*05a0*/  LDS R17, [R7+0x18] ;  /* 0x0000180007117984 */ /* 0x000ee80000000800 */
[----:B------:R-:W4:Y:S04]  /*05b0*/  LDS R19, [R7+-0x18] ;  /* 0xffffe80007137984 */ /* 0x000f280000000800 */
[----:B------:R-:W5:Y:S04]  /*05c0*/  LDS R21, [R9] ;  /* 0x0000000009157984 */ /* 0x000f680000000800 */
[----:B------:R-:W5:Y:S01]  /*05d0*/  LDS R23, [R6] ;  /* 0x0000000006177984 */ /* 0x000f620000000800 */
[----:B-1----:R-:W-:Y:S01]  /*05e0*/  FFMA R0, RZ, R3, R0 ;  /* 0x00000003ff007223 */ /* 0x002fe20000000000 */
[----:B0-----:R-:W-:-:S03]  /*05f0*/  FFMA R3, R12, -R13, 1 ;  /* 0x3f8000000c037423 */ /* 0x001fc6000000080d */
[----:B--2---:R-:W-:Y:S01]  /*0600*/  FADD R0, R0, -R15 ;  /* 0x8000000f00007221 */ /* 0x004fe20000000000 */
[----:B------:R-:W-:-:S03]  /*0610*/  FFMA R3, R12, R3, R12 ;  /* 0x000000030c037223 */ /* 0x000fc6000000000c */
[----:B---3--:R-:W-:-:S04]  /*0620*/  FADD R0, R0, R17 ;  /* 0x0000001100007221 */ /* 0x008fc80000000000 */
[----:B----4-:R-:W-:-:S04]  /*0630*/  FADD R0, R0, -R19 ;  /* 0x8000001300007221 */ /* 0x010fc80000000000 */
[----:B-----5:R-:W-:-:S04]  /*0640*/  FADD R0, R0, R21 ;  /* 0x0000001500007221 */ /* 0x020fc80000000000 */
[----:B------:R-:W-:-:S04]  /*0650*/  FADD R0, R0, -R23 ;  /* 0x8000001700007221 */ /* 0x000fc80000000000 */
[----:B------:R-:W0:Y:S01]  /*0660*/  FCHK P1, R0, R13 ;  /* 0x0000000d00007302 */ /* 0x000e220000020000 */
[----:B------:R-:W-:-:S04]  /*0670*/  FFMA R12, R0, R3, RZ ;  /* 0x00000003000c7223 */ /* 0x000fc800000000ff */
[----:B------:R-:W-:-:S04]  /*0680*/  FFMA R14, R12, -R13, R0 ;  /* 0x8000000d0c0e7223 */ /* 0x000fc80000000000 */
[----:B------:R-:W-:Y:S01]  /*0690*/  FFMA R17, R3, R14, R12 ;  /* 0x0000000e03117223 */ /* 0x000fe2000000000c */
[----:B0-----:R-:W-:Y:S06]  /*06a0*/  @!P1 BRA `(.L_x_3) ;  /* 0x00000000000c9947 */ /* 0x001fec0003800000 */
[----:B------:R-:W-:Y:S01]  /*06b0*/  IMAD.MOV.U32 R3, RZ, RZ, R13 ;  /* 0x000000ffff037224 */ /* 0x000fe200078e000d */
[----:B------:R-:W-:-:S07]  /*06c0*/  MOV R12, 0x6e0 ;  /* 0x000006e0000c7802 */ /* 0x000fce0000000f00 */
[----:B------:R-:W-:Y:S05]  /*06d0*/  CALL.REL.NOINC `($__internal_0_$__cuda_sm3x_div_rn_noftz_f32_slowpath) ;  /* 0x0000000c00307944 */ /* 0x000fea0003c00000 */
.L_x_3:
[----:B------:R-:W-:Y:S05]  /*06e0*/  BSYNC.RECONVERGENT B1 ;  /* 0x0000000000017941 */ /* 0x000fea0003800200 */
.L_x_2:
[----:B------:R-:W0:Y:S01]  /*06f0*/  LDCU.64 UR10, c[0x0][0x390] ;  /* 0x00007200ff0a77ac */ /* 0x000e220008000a00 */
[----:B------:R-:W1:Y:S01]  /*0700*/  LDC.64 R14, c[0x0][0x388] ;  /* 0x0000e200ff0e7b82 */ /* 0x000e620000000a00 */
[----:B0-----:R-:W-:Y:S01]  /*0710*/  MOV R3, UR11 ;  /* 0x0000000b00037c02 */ /* 0x001fe20008000f00 */
[----:B------:R-:W-:-:S04]  /*0720*/  IMAD.U32 R0, RZ, RZ, UR10 ;  /* 0x0000000aff007e24 */ /* 0x000fc8000f8e00ff */
[----:B------:R-:W-:-:S04]  /*0730*/  IMAD R12, R3, UR4, R2 ;  /* 0x00000004030c7c24 */ /* 0x000fc8000f8e0202 */
[----:B------:R-:W-:-:S04]  /*0740*/  IMAD R19, R12, R0, R5 ;  /* 0x000000000c137224 */ /* 0x000fc800078e0205 */
[----:B-1----:R-:W-:-:S05]  /*0750*/  IMAD.WIDE.U32 R14, R19, 0x4, R14 ;  /* 0x00000004130e7825 */ /* 0x002fca00078e000e */
[----:B------:R0:W-:Y:S02]  /*0760*/  STG.E desc[UR8][R14.64], R17 ;  /* 0x000000110e007986 */ /* 0x0001e4000c101908 */
.L_x_1:
[----:B------:R-:W-:Y:S05]  /*0770*/  BSYNC.RECONVERGENT B0 ;  /* 0x0000000000007941 */ /* 0x000fea0003800200 */
.L_x_0:
[----:B------:R-:W1:Y:S01]  /*0780*/  LDC R12, c[0x0][0x398] ;  /* 0x0000e600ff0c7b82 */ /* 0x000e620000000800 */
[----:B------:R-:W-:-:S07]  /*0790*/  UIADD3 UR5, UPT, UPT, UR4, 0x2, URZ ;  /* 0x0000000204057890 */ /* 0x000fce000fffe0ff */
[----:B------:R-:W-:Y:S01]  /*07a0*/  BAR.SYNC.DEFER_BLOCKING 0x0 ;  /* 0x0000000000007b1d */ /* 0x000fe20000010000 */
[----:B------:R-:W-:Y:S01]  /*07b0*/  ISETP.GE.U32.AND P1, PT, R2, R3, PT ;  /* 0x000000030200720c */ /* 0x000fe20003f26070 */
[----:B------:R-:W-:-:S03]  /*07c0*/  IMAD.MOV.U32 R16, RZ, RZ, RZ ;  /* 0x000000ffff107224 */ /* 0x000fc600078e00ff */
[----:B-1----:R-:W-:-:S04]  /*07d0*/  ISETP.LE.U32.OR P1, PT, R12, UR5, P1 ;  /* 0x000000050c007c0c */ /* 0x002fc80008f23470 */
[----:B------:R-:W-:-:S04]  /*07e0*/  ISETP.EQ.OR P1, PT, R4, RZ, P1 ;  /* 0x000000ff0400720c */ /* 0x000fc80000f22670 */
[----:B------:R-:W-:-:S04]  /*07f0*/  ISETP.GE.U32.OR P1, PT, R5, R0, P1 ;  /* 0x000000000500720c */ /* 0x000fc80000f26470 */
[----:B------:R-:W-:-:S13]  /*0800*/  ISETP.LT.OR P1, PT, R5, RZ, P1 ;  /* 0x000000ff0500720c */ /* 0x000fda0000f21670 */
[----:B0-----:R-:W0:Y:S01]  /*0810*/  @!P1 LDC.64 R14, c[0x0][0x380] ;  /* 0x0000e000ff0e9b82 */ /* 0x001e220000000a00 */
[----:B------:R-:W-:-:S04]  /*0820*/  @!P1 IMAD R12, R3, UR5, R2 ;  /* 0x00000005030c9c24 */ /* 0x000fc8000f8e0202 */
[----:B------:R-:W-:-:S04]  /*0830*/  @!P1 IMAD R17, R12, R0, R5 ;  /* 0x000000000c119224 */ /* 0x000fc800078e0205 */
[----:B0-----:R-:W-:Y:S02]  /*0840*/  @!P1 IMAD.WIDE.U32 R14, R17, 0x4, R14 ;  /* 0x00000004110e9825 */ /* 0x001fe400078e000e */
[----:B------:R-:W0:Y:S04]  /*0850*/  LDS R17, [R7] ;  /* 0x0000000007117984 */ /* 0x000e280000000800 */
[----:B------:R-:W2:Y:S01]  /*0860*/  @!P1 LDG.E R16, desc[UR8][R14.64] ;  /* 0x000000080e109981 */ /* 0x000ea2000c1e1900 */
[----:B------:R-:W-:Y:S01]  /*0870*/  ISETP.GE.U32.AND P1, PT, R2, R11, PT ;  /* 0x0000000b0200720c */ /* 0x000fe20003f26070 */
[----:B------:R-:W-:Y:S03]  /*0880*/  BSSY.RECONVERGENT B0, `(.L_x_4) ;  /* 0x000002e000007945 */ /* 0x000fe60003800200 */
[----:B------:R-:W-:-:S04]  /*0890*/  ISETP.GT.U32.AND P1, PT, R8, UR6, !P1 ;  /* 0x0000000608007c0c */ /* 0x000fc8000cf24070 */
[----:B------:R-:W-:-:S04]  /*08a0*/  ISETP.GT.U32.AND P1, PT, R4, 0x1, P1 ;  /* 0x000000010400780c */ /* 0x000fc80000f24070 */
[----:B------:R-:W-:-:S04]  /*08b0*/  PLOP3.LUT P1, PT, P1, P0, PT, 0x80, 0x8 ;  /* 0x000000000008781c */ /* 0x000fc80000f21070 */
[----:B------:R-:W-:Y:S01]  /*08c0*/  ISETP.GT.U32.OR P1, PT, R10, 0x3, !P1 ;  /* 0x000000030a00780c */ /* 0x000fe20004f24470 */
[----:B0-----:R-:W-:Y:S04]  /*08d0*/  STS [R6], R17 ;  /* 0x0000001106007388 */ /* 0x001fe80000000800 */
[----:B------:R-:W0:Y:S04]  /*08e0*/  LDS R12, [R9] ;  /* 0x00000000090c7984 */ /* 0x000e280000000800 */
[----:B0-----:R0:W-:Y:S04]  /*08f0*/  STS [R7], R12 ;  /* 0x0000000c07007388 */ /* 0x0011e80000000800 */
[----:B--2---:R0:W-:Y:S01]  /*0900*/  STS [R9], R16 ;  /* 0x0000001009007388 */ /* 0x0041e20000000800 */
[----:B------:R-:W-:Y:S06]  /*0910*/  BAR.SYNC.DEFER_BLOCKING 0x0 ;  /* 0x0000000000007b1d */ /* 0x000fec0000010000 */
[----:B------:R-:W-:Y:S05]  /*0920*/  @P1 BRA `(.L_x_5) ;  /* 0x00000000008c1947 */ /* 0x000fea0003800000 */
[----:B------:R-:W-:Y:S01]  /*0930*/  LDS R3, [R7] ;  /* 0x0000000007037984 */ /* 0x000fe20000000800 */
[----:B------:R-:W1:Y:S01]  /*0940*/  MUFU.RCP R14, R13 ;  /* 0x0000000d000e7308 */ /* 0x000e620000001000 */
[----:B------:R-:W-:Y:S02]  /*0950*/  BSSY.RECONVERGENT B1, `(.L_x_6) ;  /* 0x0000018000017945 */ /* 0x000fe40003800200 */
[----:B------:R-:W2:Y:S04]  /*0960*/  LDS R0, [R7+0x4] ;  /* 0x0000040007007984 */ /* 0x000ea80000000800 */
[----:B------:R-:W3:Y:S04]  /*0970*/  LDS R15, [R7+-0x4] ;  /* 0xfffffc00070f7984 */ /* 0x000ee80000000800 */
[----:B------:R-:W4:Y:S04]  /*0980*/  LDS R17, [R7+0x18] ;  /* 0x0000180007117984 */ /* 0x000f280000000800 */
[----:B------:R-:W5:Y:S04]  /*0990*/  LDS R19, [R7+-0x18] ;  /* 0xffffe80007137984 */ /* 0x000f680000000800 */
[----:B------:R-:W0:Y:S04]  /*09a0*/  LDS R21, [R9] ;  /* 0x0000000009157984 */ /* 0x000e280000000800 */
[----:B------:R-:W0:Y:S01]  /*09b0*/  LDS R23, [R6] ;  /* 0x0000000006177984 */ /* 0x000e220000000800 */
[----:B--2---:R-:W-:Y:S01]  /*09c0*/  FFMA R0, RZ, R3, R0 ;  /* 0x00000003ff007223 */ /* 0x004fe20000000000 */
[----:B-1----:R-:W-:-:S03]  /*09d0*/  FFMA R3, R14, -R13, 1 ;  /* 0x3f8000000e037423 */ /* 0x002fc6000000080d */
[----:B---3--:R-:W-:-:S04]  /*09e0*/  FADD R0, R0, -R15 ;  /* 0x8000000f00007221 */ /* 0x008fc80000000000 */
[----:B----4-:R-:W-:-:S04]  /*09f0*/  FADD R0, R0, R17 ;  /* 0x0000001100007221 */ /* 0x010fc80000000000 */
[----:B-----5:R-:W-:-:S04]  /*0a00*/  FADD R0, R0, -R19 ;  /* 0x8000001300007221 */ /* 0x020fc80000000000 */
[----:B0-----:R-:W-:-:S04]  /*0a10*/  FADD R0, R0, R21 ;  /* 0x0000001500007221 */ /* 0x001fc80000000000 */
[----:B------:R-:W-:Y:S01]  /*0a20*/  FADD R12, R0, -R23 ;  /* 0x80000017000c7221 */ /* 0x000fe20000000000 */
[----:B------:R-:W-:-:S03]  /*0a30*/  FFMA R0, R14, R3, R14 ;  /* 0x000000030e007223 */ /* 0x000fc6000000000e */
[----:B------:R-:W0:Y:S01]  /*0a40*/  FCHK P1, R12, R13 ;  /* 0x0000000d0c007302 */ /* 0x000e220000020000 */
[----:B------:R-:W-:-:S04]  /*0a50*/  FFMA R3, R0, R12, RZ ;  /* 0x0000000c00037223 */ /* 0x000fc800000000ff */
[----:B------:R-:W-:-:S04]  /*0a60*/  FFMA R14, R3, -R13, R12 ;  /* 0x8000000d030e7223 */ /* 0x000fc8000000000c */
[----:B------:R-:W-:Y:S01]  /*0a70*/  FFMA R17, R0, R14, R3 ;  /* 0x0000000e00117223 */ /* 0x000fe20000000003 */
[----:B0-----:R-:W-:Y:S06]  /*0a80*/  @!P1 BRA `(.L_x_7) ;  /* 0x0000000000109947 */ /* 0x001fec0003800000 */
[----:B------:R-:W-:Y:S01]  /*0a90*/  MOV R0, R12 ;  /* 0x0000000c00007202 */ /* 0x000fe20000000f00 */
[----:B------:R-:W-:Y:S01]  /*0aa0*/  IMAD.MOV.U32 R3, RZ, RZ, R13 ;  /* 0x000000ffff037224 */ /* 0x000fe200078e000d */
[----:B------:R-:W-:-:S07]  /*0ab0*/  MOV R12, 0xad0 ;  /* 0x00000ad0000c7802 */ /* 0x000fce0000000f00 */
[----:B------:R-:W-:Y:S05]  /*0ac0*/  CALL.REL.NOINC `($__internal_0_$__cuda_sm3x_div_rn_noftz_f32_slowpath) ;  /* 0x0000000800347944 */ /* 0x000fea0003c00000 */
.L_x_7:
[----:B------:R-:W-:Y:S05]  /*0ad0*/  BSYNC.RECONVERGENT B1 ;  /* 0x0000000000017941 */ /* 0x000fea0003800200 */
.L_x_6:
[----:B------:R-:W0:Y:S01]  /*0ae0*/  LDCU.64 UR10, c[0x0][0x390] ;  /* 0x00007200ff0a77ac */ /* 0x000e220008000a00 */
[----:B------:R-:W1:Y:S01]  /*0af0*/  LDC.64 R14, c[0x0][0x388] ;  /* 0x0000e200ff0e7b82 */ /* 0x000e620000000a00 */
[----:B0-----:R-:W-:Y:S01]  /*0b00*/  IMAD.U32 R3, RZ, RZ, UR11 ;  /* 0x0000000bff037e24 */ /* 0x001fe2000f8e00ff */
[----:B------:R-:W-:-:S03]  /*0b10*/  MOV R0, UR10 ;  /* 0x0000000a00007c02 */ /* 0x000fc60008000f00 */
[----:B------:R-:W-:-:S04]  /*0b20*/  IMAD R12, R3, UR6, R2 ;  /* 0x00000006030c7c24 */ /* 0x000fc8000f8e0202 */
[----:B------:R-:W-:-:S04]  /*0b30*/  IMAD R19, R12, R0, R5 ;  /* 0x000000000c137224 */ /* 0x000fc800078e0205 */
[----:B-1----:R-:W-:-:S05]  /*0b40*/  IMAD.WIDE.U32 R14, R19, 0x4, R14 ;  /* 0x00000004130e7825 */ /* 0x002fca00078e000e */
[----:B------:R1:W-:Y:S02]  /*0b50*/  STG.E desc[UR8][R14.64], R17 ;  /* 0x000000110e007986 */ /* 0x0003e4000c101908 */
.L_x_5:
[----:B------:R-:W-:Y:S05]  /*0b60*/  BSYNC.RECONVERGENT B0 ;  /* 0x0000000000007941 */ /* 0x000fea0003800200 */
.L_x_4:
[----:B0-----:R-:W0:Y:S01]  /*0b70*/  LDC R12, c[0x0][0x398] ;  /* 0x0000e600ff0c7b82 */ /* 0x001e220000000800 */
[----:B------:R-:W-:-:S07]  /*0b80*/  UIADD3 UR6, UPT, UPT, UR4, 0x3, URZ ;  /* 0x0000000304067890 */ /* 0x000fce000fffe0ff */
[----:B------:R-:W-:Y:S01]  /*0b90*/  BAR.SYNC.DEFER_BLOCKING 0x0 ;  /* 0x0000000000007b1d */ /* 0x000fe20000010000 */
[----:B------:R-:W-:Y:S01]  /*0ba0*/  ISETP.GE.U32.AND P1, PT, R2, R3, PT ;  /* 0x000000030200720c */ /* 0x000fe20003f26070 */
[----:B------:R-:W-:-:S03]  /*0bb0*/  IMAD.MOV.U32 R16, RZ, RZ, RZ ;  /* 0x000000ffff107224 */ /* 0x000fc600078e00ff */
[----:B0-----:R-:W-:-:S04]  /*0bc0*/  ISETP.LE.U32.OR P1, PT, R12, UR6, P1 ;  /* 0x000000060c007c0c */ /* 0x001fc80008f23470 */
[----:B------:R-:W-:-:S04]  /*0bd0*/  ISETP.EQ.OR P1, PT, R4, RZ, P1 ;  /* 0x000000ff0400720c */ /* 0x000fc80000f22670 */
[----:B------:R-:W-:-:S04]  /*0be0*/  ISETP.GE.U32.OR P1, PT, R5, R0, P1 ;  /* 0x000000000500720c */ /* 0x000fc80000f26470 */
[----:B------:R-:W-:-:S13]  /*0bf0*/  ISETP.LT.OR P1, PT, R5, RZ, P1 ;  /* 0x000000ff0500720c */ /* 0x000fda0000f21670 */
[----:B-1----:R-:W0:Y:S01]  /*0c00*/  @!P1 LDC.64 R14, c[0x0][0x380] ;  /* 0x0000e000ff0e9b82 */ /* 0x002e220000000a00 */
        /* <DEDUP_REMOVED lines=39> */
[----:B------:R-:W-:Y:S01]  /*0e80*/  IMAD.MOV.U32 R0, RZ, RZ, R12 ;  /* 0x000000ffff007224 */ /* 0x000fe200078e000c */
[----:B------:R-:W-:Y:S02]  /*0e90*/  MOV R3, R13 ;  /* 0x0000000d00037202 */ /* 0x000fe40000000f00 */
[----:B------:R-:W-:-:S07]  /*0ea0*/  MOV R12, 0xec0 ;  /* 0x00000ec0000c7802 */ /* 0x000fce0000000f00 */
[----:B------:R-:W-:Y:S05]  /*0eb0*/  CALL.REL.NOINC `($__internal_0_$__cuda_sm3x_div_rn_noftz_f32_slowpath) ;  /* 0x0000000400387944 */ /* 0x000fea0003c00000 */
.L_x_11:
[----:B------:R-:W-:Y:S05]  /*0ec0*/  BSYNC.RECONVERGENT B1 ;  /* 0x0000000000017941 */ /* 0x000fea0003800200 */
.L_x_10:
[----:B------:R-:W0:Y:S01]  /*0ed0*/  LDCU.64 UR10, c[0x0][0x390] ;  /* 0x00007200ff0a77ac */ /* 0x000e220008000a00 */
[----:B------:R-:W1:Y:S01]  /*0ee0*/  LDC.64 R14, c[0x0][0x388] ;  /* 0x0000e200ff0e7b82 */ /* 0x000e620000000a00 */
[----:B0-----:R-:W-:Y:S02]  /*0ef0*/  IMAD.U32 R3, RZ, RZ, UR11 ;  /* 0x0000000bff037e24 */ /* 0x001fe4000f8e00ff */
[----:B------:R-:W-:Y:S02]  /*0f00*/  IMAD.U32 R0, RZ, RZ, UR10 ;  /* 0x0000000aff007e24 */ /* 0x000fe4000f8e00ff */
[----:B------:R-:W-:-:S04]  /*0f10*/  IMAD R12, R3, UR5, R2 ;  /* 0x00000005030c7c24 */ /* 0x000fc8000f8e0202 */
[----:B------:R-:W-:-:S04]  /*0f20*/  IMAD R19, R12, R0, R5 ;  /* 0x000000000c137224 */ /* 0x000fc800078e0205 */
[----:B-1----:R-:W-:-:S05]  /*0f30*/  IMAD.WIDE.U32 R14, R19, 0x4, R14 ;  /* 0x00000004130e7825 */ /* 0x002fca00078e000e */
[----:B------:R1:W-:Y:S02]  /*0f40*/  STG.E desc[UR8][R14.64], R17 ;  /* 0x000000110e007986 */ /* 0x0003e4000c101908 */
.L_x_9:
[----:B------:R-:W-:Y:S05]  /*0f50*/  BSYNC.RECONVERGENT B0 ;  /* 0x0000000000007941 */ /* 0x000fea0003800200 */
.L_x_8:
[----:B0-----:R-:W0:Y:S01]  /*0f60*/  LDC R12, c[0x0][0x398] ;  /* 0x0000e600ff0c7b82 */ /* 0x001e220000000800 */
[----:B------:R-:W-:-:S07]  /*0f70*/  UIADD3 UR4, UPT, UPT, UR4, 0x4, URZ ;  /* 0x0000000404047890 */ /* 0x000fce000fffe0ff */
[----:B------:R-:W-:Y:S01]  /*0f80*/  BAR.SYNC.DEFER_BLOCKING 0x0 ;  /* 0x0000000000007b1d */ /* 0x000fe20000010000 */
[----:B------:R-:W-:-:S04]  /*0f90*/  ISETP.GE.U32.AND P1, PT, R2, R3, PT ;  /* 0x000000030200720c */ /* 0x000fc80003f26070 */
[----:B0-----:R-:W-:Y:S01]  /*0fa0*/  ISETP.LE.U32.OR P1, PT, R12, UR4, P1 ;  /* 0x000000040c007c0c */ /* 0x001fe20008f23470 */
[----:B------:R-:W-:-:S03]  /*0fb0*/  HFMA2 R12, -RZ, RZ, 0, 0 ;  /* 0x00000000ff0c7431 */ /* 0x000fc600000001ff */
        /* <DEDUP_REMOVED lines=24> */
[----:B0-----:R-:W0:Y:S04]  /*1140*/  LDS R0, [R7+0x4] ;  /* 0x0000040007007984 */ /* 0x001e280000000800 */
[----:B------:R-:W2:Y:S04]  /*1150*/  LDS R11, [R7+-0x4] ;  /* 0xfffffc00070b7984 */ /* 0x000ea80000000800 */
[----:B------:R-:W3:Y:S04]  /*1160*/  LDS R15, [R7+0x18] ;  /* 0x00001800070f7984 */ /* 0x000ee80000000800 */
[----:B------:R-:W4:Y:S04]  /*1170*/  LDS R17, [R7+-0x18] ;  /* 0xffffe80007117984 */ /* 0x000f280000000800 */
[----:B------:R-:W5:Y:S04]  /*1180*/  LDS R19, [R9] ;  /* 0x0000000009137984 */ /* 0x000f680000000800 */
[----:B------:R-:W5:Y:S01]  /*1190*/  LDS R21, [R6] ;  /* 0x0000000006157984 */ /* 0x000f620000000800 */
[----:B0-----:R-:W-:Y:S01]  /*11a0*/  FFMA R0, RZ, R3, R0 ;  /* 0x00000003ff007223 */ /* 0x001fe20000000000 */
[----:B-1----:R-:W-:-:S03]  /*11b0*/  FFMA R3, R8, -R13, 1 ;  /* 0x3f80000008037423 */ /* 0x002fc6000000080d */
[----:B--2---:R-:W-:-:S04]  /*11c0*/  FADD R0, R0, -R11 ;  /* 0x8000000b00007221 */ /* 0x004fc80000000000 */
[----:B---3--:R-:W-:-:S04]  /*11d0*/  FADD R0, R0, R15 ;  /* 0x0000000f00007221 */ /* 0x008fc80000000000 */
[----:B----4-:R-:W-:-:S04]  /*11e0*/  FADD R0, R0, -R17 ;  /* 0x8000001100007221 */ /* 0x010fc80000000000 */
[----:B-----5:R-:W-:-:S04]  /*11f0*/  FADD R0, R0, R19 ;  /* 0x0000001300007221 */ /* 0x020fc80000000000 */
        /* <DEDUP_REMOVED lines=8> */
[----:B------:R-:W-:Y:S01]  /*1280*/  MOV R12, 0x12b0 ;  /* 0x000012b0000c7802 */ /* 0x000fe20000000f00 */
[----:B------:R-:W-:-:S07]  /*1290*/  IMAD.MOV.U32 R3, RZ, RZ, R13 ;  /* 0x000000ffff037224 */ /* 0x000fce00078e000d */
[----:B------:R-:W-:Y:S05]  /*12a0*/  CALL.REL.NOINC `($__internal_0_$__cuda_sm3x_div_rn_noftz_f32_slowpath) ;  /* 0x00000000003c7944 */ /* 0x000fea0003c00000 */
[----:B------:R-:W-:-:S07]  /*12b0*/  MOV R15, R17 ;  /* 0x00000011000f7202 */ /* 0x000fce0000000f00 */
.L_x_15:
[----:B------:R-:W-:Y:S05]  /*12c0*/  BSYNC.RECONVERGENT B1 ;  /* 0x0000000000017941 */ /* 0x000fea0003800200 */
.L_x_14:
[----:B------:R-:W0:Y:S08]  /*12d0*/  LDC.64 R12, c[0x0][0x390] ;  /* 0x0000e400ff0c7b82 */ /* 0x000e300000000a00 */
[----:B------:R-:W1:Y:S01]  /*12e0*/  LDC.64 R10, c[0x0][0x388] ;  /* 0x0000e200ff0a7b82 */ /* 0x000e620000000a00 */
[----:B0-----:R-:W-:-:S04]  /*12f0*/  IMAD R2, R13, UR6, R2 ;  /* 0x000000060d027c24 */ /* 0x001fc8000f8e0202 */
[----:B------:R-:W-:-:S04]  /*1300*/  IMAD R3, R2, R12, R5 ;  /* 0x0000000c02037224 */ /* 0x000fc800078e0205 */
[----:B-1----:R-:W-:-:S05]  /*1310*/  IMAD.WIDE.U32 R2, R3, 0x4, R10 ;  /* 0x0000000403027825 */ /* 0x002fca00078e000a */
[----:B------:R1:W-:Y:S02]  /*1320*/  STG.E desc[UR8][R2.64], R15 ;  /* 0x0000000f02007986 */ /* 0x0003e4000c101908 */
.L_x_13:
[----:B------:R-:W-:Y:S05]  /*1330*/  BSYNC.RECONVERGENT B0 ;  /* 0x0000000000007941 */ /* 0x000fea0003800200 */
.L_x_12:
[----:B------:R-:W-:Y:S06]  /*1340*/  BAR.SYNC.DEFER_BLOCKING 0x0 ;  /* 0x0000000000007b1d */ /* 0x000fec0000010000 */
[----:B-1----:R-:W1:Y:S04]  /*1350*/  LDS R3, [R7] ;  /* 0x0000000007037984 */ /* 0x002e680000000800 */
[----:B-1----:R-:W-:Y:S04]  /*1360*/  STS [R6], R3 ;  /* 0x0000000306007388 */ /* 0x002fe80000000800 */
[----:B0-----:R-:W0:Y:S04]  /*1370*/  LDS R0, [R9] ;  /* 0x0000000009007984 */ /* 0x001e280000000800 */
[----:B0-----:R-:W-:Y:S01]  /*1380*/  STS [R7], R0 ;  /* 0x0000000007007388 */ /* 0x001fe20000000800 */
[----:B------:R-:W-:Y:S05]  /*1390*/  EXIT ;  /* 0x000000000000794d */ /* 0x000fea0003800000 */
        .weak           $__internal_0_$__cuda_sm3x_div_rn_noftz_f32_slowpath
        .type           $__internal_0_$__cuda_sm3x_div_rn_noftz_f32_slowpath,@function
        .size           $__internal_0_$__cuda_sm3x_div_rn_noftz_f32_slowpath,(.L_x_28 - $__internal_0_$__cuda_sm3x_div_rn_noftz_f32_slowpath)
$__internal_0_$__cuda_sm3x_div_rn_noftz_f32_slowpath:
[----:B------:R-:W-:Y:S01]  /*13a0*/  SHF.R.U32.HI R15, RZ, 0x17, R3 ;  /* 0x00000017ff0f7819 */ /* 0x000fe20000011603 */
[----:B------:R-:W-:Y:S01]  /*13b0*/  BSSY.RECONVERGENT B2, `(.L_x_16) ;  /* 0x0000062000027945 */ /* 0x000fe20003800200 */
[----:B------:R-:W-:Y:S02]  /*13c0*/  SHF.R.U32.HI R14, RZ, 0x17, R0 ;  /* 0x00000017ff0e7819 */ /* 0x000fe40000011600 */
[----:B------:R-:W-:Y:S02]  /*13d0*/  LOP3.LUT R15, R15, 0xff, RZ, 0xc0, !PT ;  /* 0x000000ff0f0f7812 */ /* 0x000fe400078ec0ff */
[----:B------:R-:W-:-:S03]  /*13e0*/  LOP3.LUT R18, R14, 0xff, RZ, 0xc0, !PT ;  /* 0x000000ff0e127812 */ /* 0x000fc600078ec0ff */
[----:B------:R-:W-:Y:S02]  /*13f0*/  VIADD R17, R15, 0xffffffff ;  /* 0xffffffff0f117836 */ /* 0x000fe40000000000 */
[----:B------:R-:W-:-:S03]  /*1400*/  VIADD R16, R18, 0xffffffff ;  /* 0xffffffff12107836 */ /* 0x000fc60000000000 */
[----:B------:R-:W-:-:S04]  /*1410*/  ISETP.GT.U32.AND P1, PT, R17, 0xfd, PT ;  /* 0x000000fd1100780c */ /* 0x000fc80003f24070 */
[----:B------:R-:W-:-:S13]  /*1420*/  ISETP.GT.U32.OR P1, PT, R16, 0xfd, P1 ;  /* 0x000000fd1000780c */ /* 0x000fda0000f24470 */
[----:B------:R-:W-:Y:S01]  /*1430*/  @!P1 MOV R14, RZ ;  /* 0x000000ff000e9202 */ /* 0x000fe20000000f00 */
[----:B------:R-:W-:Y:S06]  /*1440*/  @!P1 BRA `(.L_x_17) ;  /* 0x00000000005c9947 */ /* 0x000fec0003800000 */
[----:B------:R-:W-:Y:S02]  /*1450*/  FSETP.GTU.FTZ.AND P1, PT, |R0|, +INF , PT ;  /* 0x7f8000000000780b */ /* 0x000fe40003f3c200 */
[----:B------:R-:W-:-:S04]  /*1460*/  FSETP.GTU.FTZ.AND P2, PT, |R3|, +INF , PT ;  /* 0x7f8000000300780b */ /* 0x000fc80003f5c200 */
[----:B------:R-:W-:-:S13]  /*1470*/  PLOP3.LUT P1, PT, P1, P2, PT, 0xf8, 0x8f ;  /* 0x00000000008f781c */ /* 0x000fda0000f25f70 */
[----:B------:R-:W-:Y:S05]  /*1480*/  @P1 BRA `(.L_x_18) ;  /* 0x00000004004c1947 */ /* 0x000fea0003800000 */
[----:B------:R-:W-:-:S13]  /*1490*/  LOP3.LUT P1, RZ, R3, 0x7fffffff, R0, 0xc8, !PT ;  /* 0x7fffffff03ff7812 */ /* 0x000fda000782c800 */
[----:B------:R-:W-:Y:S05]  /*14a0*/  @!P1 BRA `(.L_x_19) ;  /* 0x00000004003c9947 */ /* 0x000fea0003800000 */
[C---:B------:R-:W-:Y:S02]  /*14b0*/  FSETP.NEU.FTZ.AND P3, PT, |R0|.reuse, +INF , PT ;  /* 0x7f8000000000780b */ /* 0x040fe40003f7d200 */
[----:B------:R-:W-:Y:S02]  /*14c0*/  FSETP.NEU.FTZ.AND P2, PT, |R3|, +INF , PT ;  /* 0x7f8000000300780b */ /* 0x000fe40003f5d200 */
[----:B------:R-:W-:-:S11]  /*14d0*/  FSETP.NEU.FTZ.AND P1, PT, |R0|, +INF , PT ;  /* 0x7f8000000000780b */ /* 0x000fd60003f3d200 */
[----:B------:R-:W-:Y:S05]  /*14e0*/  @!P2 BRA !P3, `(.L_x_19) ;  /* 0x00000004002ca947 */ /* 0x000fea0005800000 */
[----:B------:R-:W-:-:S04]  /*14f0*/  LOP3.LUT P3, RZ, R0, 0x7fffffff, RZ, 0xc0, !PT ;  /* 0x7fffffff00ff7812 */ /* 0x000fc8000786c0ff */
[----:B------:R-:W-:-:S13]  /*1500*/  PLOP3.LUT P2, PT, P2, P3, PT, 0x2f, 0xf2 ;  /* 0x0000000000f2781c */ /* 0x000fda0001746577 */
[----:B------:R-:W-:Y:S05]  /*1510*/  @P2 BRA `(.L_x_20) ;  /* 0x0000000400182947 */ /* 0x000fea0003800000 */
[----:B------:R-:W-:-:S04]  /*1520*/  LOP3.LUT P2, RZ, R3, 0x7fffffff, RZ, 0xc0, !PT ;  /* 0x7fffffff03ff7812 */ /* 0x000fc8000784c0ff */
[----:B------:R-:W-:-:S13]  /*1530*/  PLOP3.LUT P1, PT, P1, P2, PT, 0x2f, 0xf2 ;  /* 0x0000000000f2781c */ /* 0x000fda0000f24577 */
[----:B------:R-:W-:Y:S05]  /*1540*/  @P1 BRA `(.L_x_21) ;  /* 0x0000000400001947 */ /* 0x000fea0003800000 */
[----:B------:R-:W-:Y:S02]  /*1550*/  ISETP.GE.AND P1, PT, R16, RZ, PT ;  /* 0x000000ff1000720c */ /* 0x000fe40003f26270 */
[----:B------:R-:W-:-:S11]  /*1560*/  ISETP.GE.AND P2, PT, R17, RZ, PT ;  /* 0x000000ff1100720c */ /* 0x000fd60003f46270 */
[----:B------:R-:W-:Y:S02]  /*1570*/  @P1 IMAD.MOV.U32 R14, RZ, RZ, RZ ;  /* 0x000000ffff0e1224 */ /* 0x000fe400078e00ff */
[----:B------:R-:W-:Y:S01]  /*1580*/  @!P1 FFMA R0, R0, 1.84467440737095516160e+19, RZ ;  /* 0x5f80000000009823 */ /* 0x000fe200000000ff */
[----:B------:R-:W-:Y:S02]  /*1590*/  @!P1 IMAD.MOV.U32 R14, RZ, RZ, -0x40 ;  /* 0xffffffc0ff0e9424 */ /* 0x000fe400078e00ff */
[----:B------:R-:W-:-:S03]  /*15a0*/  @!P2 FFMA R3, R3, 1.84467440737095516160e+19, RZ ;  /* 0x5f8000000303a823 */ /* 0x000fc600000000ff */
[----:B------:R-:W-:-:S07]  /*15b0*/  @!P2 IADD3 R14, PT, PT, R14, 0x40, RZ ;  /* 0x000000400e0ea810 */ /* 0x000fce0007ffe0ff */
.L_x_17:
[----:B------:R-:W-:Y:S01]  /*15c0*/  LEA R16, R15, 0xc0800000, 0x17 ;  /* 0xc08000000f107811 */ /* 0x000fe200078eb8ff */
[----:B------:R-:W-:Y:S04]  /*15d0*/  BSSY.RECONVERGENT B3, `(.L_x_22) ;  /* 0x0000036000037945 */ /* 0x000fe80003800200 */
[----:B------:R-:W-:Y:S02]  /*15e0*/  IMAD.IADD R17, R3, 0x1, -R16 ;  /* 0x0000000103117824 */ /* 0x000fe400078e0a10 */
[----:B------:R-:W-:Y:S02]  /*15f0*/  VIADD R16, R18, 0xffffff81 ;  /* 0xffffff8112107836 */ /* 0x000fe40000000000 */
[----:B------:R0:W1:Y:S01]  /*1600*/  MUFU.RCP R3, R17 ;  /* 0x0000001100037308 */ /* 0x0000620000001000 */
[----:B------:R-:W-:Y:S01]  /*1610*/  FADD.FTZ R19, -R17, -RZ ;  /* 0x800000ff11137221 */ /* 0x000fe20000010100 */
[C---:B------:R-:W-:Y:S01]  /*1620*/  IMAD R0, R16.reuse, -0x800000, R0 ;  /* 0xff80000010007824 */ /* 0x040fe200078e0200 */
[----:B0-----:R-:W-:-:S04]  /*1630*/  IADD3 R17, PT, PT, R16, 0x7f, -R15 ;  /* 0x0000007f10117810 */ /* 0x001fc80007ffe80f */
[----:B------:R-:W-:Y:S01]  /*1640*/  IADD3 R17, PT, PT, R17, R14, RZ ;  /* 0x0000000e11117210 */ /* 0x000fe20007ffe0ff */
[----:B-1----:R-:W-:-:S04]  /*1650*/  FFMA R18, R3, R19, 1 ;  /* 0x3f80000003127423 */ /* 0x002fc80000000013 */
[----:B------:R-:W-:-:S04]  /*1660*/  FFMA R3, R3, R18, R3 ;  /* 0x0000001203037223 */ /* 0x000fc80000000003 */
[----:B------:R-:W-:-:S04]  /*1670*/  FFMA R18, R0, R3, RZ ;  /* 0x0000000300127223 */ /* 0x000fc800000000ff */
[----:B------:R-:W-:-:S04]  /*1680*/  FFMA R20, R19, R18, R0 ;  /* 0x0000001213147223 */ /* 0x000fc80000000000 */
[----:B------:R-:W-:-:S04]  /*1690*/  FFMA R20, R3, R20, R18 ;  /* 0x0000001403147223 */ /* 0x000fc80000000012 */
[----:B------:R-:W-:-:S04]  /*16a0*/  FFMA R19, R19, R20, R0 ;  /* 0x0000001413137223 */ /* 0x000fc80000000000 */
[----:B------:R-:W-:-:S05]  /*16b0*/  FFMA R0, R3, R19, R20 ;  /* 0x0000001303007223 */ /* 0x000fca0000000014 */
[----:B------:R-:W-:-:S04]  /*16c0*/  SHF.R.U32.HI R15, RZ, 0x17, R0 ;  /* 0x00000017ff0f7819 */ /* 0x000fc80000011600 */
[----:B------:R-:W-:-:S05]  /*16d0*/  LOP3.LUT R15, R15, 0xff, RZ, 0xc0, !PT ;  /* 0x000000ff0f0f7812 */ /* 0x000fca00078ec0ff */
[----:B------:R-:W-:-:S04]  /*16e0*/  IMAD.IADD R18, R15, 0x1, R17 ;  /* 0x000000010f127824 */ /* 0x000fc800078e0211 */
[----:B------:R-:W-:-:S05]  /*16f0*/  VIADD R14, R18, 0xffffffff ;  /* 0xffffffff120e7836 */ /* 0x000fca0000000000 */
[----:B------:R-:W-:-:S13]  /*1700*/  ISETP.GE.U32.AND P1, PT, R14, 0xfe, PT ;  /* 0x000000fe0e00780c */ /* 0x000fda0003f26070 */
[----:B------:R-:W-:Y:S05]  /*1710*/  @!P1 BRA `(.L_x_23) ;  /* 0x0000000000809947 */ /* 0x000fea0003800000 */
[----:B------:R-:W-:-:S13]  /*1720*/  ISETP.GT.AND P1, PT, R18, 0xfe, PT ;  /* 0x000000fe1200780c */ /* 0x000fda0003f24270 */
[----:B------:R-:W-:Y:S05]  /*1730*/  @P1 BRA `(.L_x_24) ;  /* 0x00000000006c1947 */ /* 0x000fea0003800000 */
[----:B------:R-:W-:-:S13]  /*1740*/  ISETP.GE.AND P1, PT, R18, 0x1, PT ;  /* 0x000000011200780c */ /* 0x000fda0003f26270 */
[----:B------:R-:W-:Y:S05]  /*1750*/  @P1 BRA `(.L_x_25) ;  /* 0x0000000000741947 */ /* 0x000fea0003800000 */
[----:B------:R-:W-:Y:S02]  /*1760*/  ISETP.GE.AND P1, PT, R18, -0x18, PT ;  /* 0xffffffe81200780c */ /* 0x000fe40003f26270 */
[----:B------:R-:W-:-:S11]  /*1770*/  LOP3.LUT R0, R0, 0x80000000, RZ, 0xc0, !PT ;  /* 0x8000000000007812 */ /* 0x000fd600078ec0ff */
[----:B------:R-:W-:Y:S05]  /*1780*/  @!P1 BRA `(.L_x_25) ;  /* 0x0000000000689947 */ /* 0x000fea0003800000 */
[CC--:B------:R-:W-:Y:S01]  /*1790*/  FFMA.RZ R14, R3.reuse, R19.reuse, R20 ;  /* 0x00000013030e7223 */ /* 0x0c0fe2000000c014 */
[C---:B------:R-:W-:Y:S01]  /*17a0*/  IADD3 R16, PT, PT, R18.reuse, 0x20, RZ ;  /* 0x0000002012107810 */ /* 0x040fe20007ffe0ff */
[----:B------:R-:W-:Y:S01]  /*17b0*/  IMAD.MOV R17, RZ, RZ, -R18 ;  /* 0x000000ffff117224 */ /* 0x000fe200078e0a12 */
[----:B------:R-:W-:Y:S02]  /*17c0*/  ISETP.NE.AND P3, PT, R18, RZ, PT ;  /* 0x000000ff1200720c */ /* 0x000fe40003f65270 */
[----:B------:R-:W-:Y:S01]  /*17d0*/  LOP3.LUT R15, R14, 0x7fffff, RZ, 0xc0, !PT ;  /* 0x007fffff0e0f7812 */ /* 0x000fe200078ec0ff */
[CCC-:B------:R-:W-:Y:S01]  /*17e0*/  FFMA.RP R14, R3.reuse, R19.reuse, R20.reuse ;  /* 0x00000013030e7223 */ /* 0x1c0fe20000008014 */
[----:B------:R-:W-:Y:S01]  /*17f0*/  FFMA.RM R3, R3, R19, R20 ;  /* 0x0000001303037223 */ /* 0x000fe20000004014 */
[----:B------:R-:W-:Y:S02]  /*1800*/  ISETP.NE.AND P2, PT, R18, RZ, PT ;  /* 0x000000ff1200720c */ /* 0x000fe40003f45270 */
[----:B------:R-:W-:-:S02]  /*1810*/  LOP3.LUT R15, R15, 0x800000, RZ, 0xfc, !PT ;  /* 0x008000000f0f7812 */ /* 0x000fc400078efcff */
[----:B------:R-:W-:Y:S02]  /*1820*/  FSETP.NEU.FTZ.AND P1, PT, R14, R3, PT ;  /* 0x000000030e00720b */ /* 0x000fe40003f3d000 */
[----:B------:R-:W-:Y:S02]  /*1830*/  SHF.L.U32 R16, R15, R16, RZ ;  /* 0x000000100f107219 */ /* 0x000fe400000006ff */
[----:B------:R-:W-:Y:S02]  /*1840*/  SEL R14, R17, RZ, P3 ;  /* 0x000000ff110e7207 */ /* 0x000fe40001800000 */
[----:B------:R-:W-:Y:S02]  /*1850*/  ISETP.NE.AND P2, PT, R16, RZ, P2 ;  /* 0x000000ff1000720c */ /* 0x000fe40001745270 */
[----:B------:R-:W-:Y:S02]  /*1860*/  SHF.R.U32.HI R14, RZ, R14, R15 ;  /* 0x0000000eff0e7219 */ /* 0x000fe4000001160f */
[----:B------:R-:W-:-:S02]  /*1870*/  PLOP3.LUT P1, PT, P1, P2, PT, 0xf8, 0x8f ;  /* 0x00000000008f781c */ /* 0x000fc40000f25f70 */
[----:B------:R-:W-:Y:S02]  /*1880*/  SHF.R.U32.HI R16, RZ, 0x1, R14 ;  /* 0x00000001ff107819 */ /* 0x000fe4000001160e */
[----:B------:R-:W-:-:S04]  /*1890*/  SEL R3, RZ, 0x1, !P1 ;  /* 0x00000001ff037807 */ /* 0x000fc80004800000 */
[----:B------:R-:W-:-:S04]  /*18a0*/  LOP3.LUT R3, R3, 0x1, R16, 0xf8, !PT ;  /* 0x0000000103037812 */ /* 0x000fc800078ef810 */
[----:B------:R-:W-:-:S04]  /*18b0*/  LOP3.LUT R3, R3, R14, RZ, 0xc0, !PT ;  /* 0x0000000e03037212 */ /* 0x000fc800078ec0ff */
[----:B------:R-:W-:-:S04]  /*18c0*/  IADD3 R3, PT, PT, R16, R3, RZ ;  /* 0x0000000310037210 */ /* 0x000fc80007ffe0ff */
[----:B------:R-:W-:Y:S01]  /*18d0*/  LOP3.LUT R0, R3, R0, RZ, 0xfc, !PT ;  /* 0x0000000003007212 */ /* 0x000fe200078efcff */
[----:B------:R-:W-:Y:S06]  /*18e0*/  BRA `(.L_x_25) ;  /* 0x0000000000107947 */ /* 0x000fec0003800000 */
.L_x_24:
[----:B------:R-:W-:-:S04]  /*18f0*/  LOP3.LUT R0, R0, 0x80000000, RZ, 0xc0, !PT ;  /* 0x8000000000007812 */ /* 0x000fc800078ec0ff */
[----:B------:R-:W-:Y:S01]  /*1900*/  LOP3.LUT R0, R0, 0x7f800000, RZ, 0xfc, !PT ;  /* 0x7f80000000007812 */ /* 0x000fe200078efcff */
[----:B------:R-:W-:Y:S06]  /*1910*/  BRA `(.L_x_25) ;  /* 0x0000000000047947 */ /* 0x000fec0003800000 */
.L_x_23:
[----:B------:R-:W-:-:S07]  /*1920*/  IMAD R0, R17, 0x800000, R0 ;  /* 0x0080000011007824 */ /* 0x000fce00078e0200 */
.L_x_25:
[----:B------:R-:W-:Y:S05]  /*1930*/  BSYNC.RECONVERGENT B3 ;  /* 0x0000000000037941 */ /* 0x000fea0003800200 */
.L_x_22:
[----:B------:R-:W-:Y:S05]  /*1940*/  BRA `(.L_x_26) ;  /* 0x0000000000207947 */ /* 0x000fea0003800000 */
.L_x_21:
[----:B------:R-:W-:-:S04]  /*1950*/  LOP3.LUT R0, R3, 0x80000000, R0, 0x48, !PT ;  /* 0x8000000003007812 */ /* 0x000fc800078e4800 */
[----:B------:R-:W-:Y:S01]  /*1960*/  LOP3.LUT R0, R0, 0x7f800000, RZ, 0xfc, !PT ;  /* 0x7f80000000007812 */ /* 0x000fe200078efcff */
[----:B------:R-:W-:Y:S06]  /*1970*/  BRA `(.L_x_26) ;  /* 0x0000000000147947 */ /* 0x000fec0003800000 */
.L_x_20:
[----:B------:R-:W-:Y:S01]  /*1980*/  LOP3.LUT R0, R3, 0x80000000, R0, 0x48, !PT ;  /* 0x8000000003007812 */ /* 0x000fe200078e4800 */
[----:B------:R-:W-:Y:S06]  /*1990*/  BRA `(.L_x_26) ;  /* 0x00000000000c7947 */ /* 0x000fec0003800000 */
.L_x_19:
[----:B------:R-:W0:Y:S01]  /*19a0*/  MUFU.RSQ R0, -QNAN ;  /* 0xffc0000000007908 */ /* 0x000e220000001400 */
[----:B------:R-:W-:Y:S05]  /*19b0*/  BRA `(.L_x_26) ;  /* 0x0000000000047947 */ /* 0x000fea0003800000 */
.L_x_18:
[----:B------:R-:W-:-:S07]  /*19c0*/  FADD.FTZ R0, R0, R3 ;  /* 0x0000000300007221 */ /* 0x000fce0000010000 */
.L_x_26:
[----:B------:R-:W-:Y:S05]  /*19d0*/  BSYNC.RECONVERGENT B2 ;  /* 0x0000000000027941 */ /* 0x000fea0003800200 */
.L_x_16:
[----:B------:R-:W-:Y:S02]  /*19e0*/  HFMA2 R15, -RZ, RZ, 0, 0 ;  /* 0x00000000ff0f7431 */ /* 0x000fe400000001ff */
[----:B------:R-:W-:Y:S01]  /*19f0*/  IMAD.MOV.U32 R14, RZ, RZ, R12 ;  /* 0x000000ffff0e7224 */ /* 0x000fe200078e000c */
[----:B0-----:R-:W-:-:S03]  /*1a00*/  MOV R17, R0 ;  /* 0x0000000000117202 */ /* 0x001fc60000000f00 */
[----:B------:R-:W-:Y:S05]  /*1a10*/  RET.REL.NODEC R14 `(_Z26first_order_derivative_gpuPfS_jjjf) ;  /* 0xffffffe40e787950 */ /* 0x000fea0003c3ffff */
.L_x_27:
[----:B------:R-:W-:-:S00]  /*1a20*/  BRA `(.L_x_27) ;  /* 0xfffffffc00fc7947 */ /* 0x000fc0000383ffff */
[----:B------:R-:W-:-:S00]  /*1a30*/  NOP ;  /* 0x0000000000007918 */ /* 0x000fc00000000000 */
        /* <DEDUP_REMOVED lines=12> */
.L_x_28:


//--------------------- .nv.shared._Z26first_order_derivative_gpuPfS_jjjf --------------------------
	.section	.nv.shared._Z26first_order_derivative_gpuPfS_jjjf,"aw",@nobits
	.sectionflags	@""
	.align	4
.nv.shared._Z26first_order_derivative_gpuPfS_jjjf:
	.zero		1456


//--------------------- .nv.shared.reserved.0     --------------------------
	.section	.nv.shared.reserved.0,"aw",@nobits
	.weak		__nv_reservedSMEM_offset_0_alias
	.size		__nv_reservedSMEM_offset_0_alias, 0, 64
	.other		__nv_reservedSMEM_offset_0_alias,@"STO_CUDA_RESERVED_SHARED STV_DEFAULT"
__nv_reservedSMEM_offset_0_alias:
	.zero		0
	.zero		64


//--------------------- .nv.constant0._Z26first_order_derivative_gpuPfS_jjjf --------------------------
	.section	.nv.constant0._Z26first_order_derivative_gpuPfS_jjjf,"a",@progbits
	.sectionflags	@""
	.align	4
.nv.constant0._Z26first_order_derivative_gpuPfS_jjjf:
	.zero		928


//--------------------- SYMBOLS --------------------------

	.type		.nv.reservedSmem.offset0,@object
	.size		.nv.reservedSmem.offset0,0x4
	.type		.nv.reservedSmem.cap,@object
	.size		.nv.reservedSmem.cap,0x4
